//
// Generated by NVIDIA NVVM Compiler
//
// Compiler Build ID: CL-36424714
// Cuda compilation tools, release 13.0, V13.0.88
// Based on NVVM 20.0.0
//

.version 9.0
.target sm_100
.address_size 64

	// .globl	_Z6vecaddPfS_S_i

.visible .entry _Z6vecaddPfS_S_i(
	.param .u64 .ptr .align 1 _Z6vecaddPfS_S_i_param_0,
	.param .u64 .ptr .align 1 _Z6vecaddPfS_S_i_param_1,
	.param .u64 .ptr .align 1 _Z6vecaddPfS_S_i_param_2,
	.param .u32 _Z6vecaddPfS_S_i_param_3
)
{
	.reg .pred 	%p<2>;
	.reg .b32 	%r<6>;
	.reg .b32 	%f<4>;
	.reg .b64 	%rd<11>;

	ld.param.u64 	%rd1, [_Z6vecaddPfS_S_i_param_0];
	ld.param.u64 	%rd2, [_Z6vecaddPfS_S_i_param_1];
	ld.param.u64 	%rd3, [_Z6vecaddPfS_S_i_param_2];
	ld.param.u32 	%r2, [_Z6vecaddPfS_S_i_param_3];
	mov.u32 	%r3, %ctaid.x;
	mov.u32 	%r4, %ntid.x;
	mov.u32 	%r5, %tid.x;
	mad.lo.s32 	%r1, %r3, %r4, %r5;
	setp.ge.s32 	%p1, %r1, %r2;
	@%p1 bra 	$L__BB0_2;
	cvta.to.global.u64 	%rd4, %rd1;
	cvta.to.global.u64 	%rd5, %rd2;
	cvta.to.global.u64 	%rd6, %rd3;
	mul.wide.s32 	%rd7, %r1, 4;
	add.s64 	%rd8, %rd4, %rd7;
	ld.global.f32 	%f1, [%rd8];
	add.s64 	%rd9, %rd5, %rd7;
	ld.global.f32 	%f2, [%rd9];
	add.f32 	%f3, %f1, %f2;
	add.s64 	%rd10, %rd6, %rd7;
	st.global.f32 	[%rd10], %f3;
$L__BB0_2:
	ret;

}


// ===== COMPILED SASS (sm_100) =====

	.target	sm_100

	.elftype	@"ET_EXEC"


//--------------------- .note.nv.tkinfo           --------------------------
	.section	.note.nv.tkinfo,"",@"SHT_NOTE"
	.sectionflags	@"SHF_NOTE_NV_TKINFO"
	.tkinfo
        /*0018*/ 	.word	0x00000002
        /*0030*/ 	.string	""
        /*0030*/ 	.string	"ptxas"
        /*0030*/ 	.string	"Cuda compilation tools, release 13.0, V13.0.88"
        /*0030*/ 	.string	"Build cuda_13.0.r13.0/compiler.36424714_0"
        /*0030*/ 	.string	"-arch sm_100 -m 64 "



//--------------------- .note.nv.cuinfo           --------------------------
	.section	.note.nv.cuinfo,"",@"SHT_NOTE"
	.sectionflags	@"SHF_NOTE_NV_CUINFO"
        /*0018*/ 	.short	0x0002
        /*001a*/ 	.short	0x0064
        /*001c*/ 	.short	0x0082
	.zero		2


//--------------------- .nv.info                  --------------------------
	.section	.nv.info,"",@"SHT_CUDA_INFO"
	.align	4


	//----- nvinfo : EIATTR_REGCOUNT
	.align		4
        /*0000*/ 	.byte	0x04, 0x2f
        /*0002*/ 	.short	(.L_1 - .L_0)
	.align		4
.L_0:
        /*0004*/ 	.word	index@(_Z6vecaddPfS_S_i)
        /*0008*/ 	.word	0x0000000c


	//----- nvinfo : EIATTR_FRAME_SIZE
	.align		4
.L_1:
        /*000c*/ 	.byte	0x04, 0x11
        /*000e*/ 	.short	(.L_3 - .L_2)
	.align		4
.L_2:
        /*0010*/ 	.word	index@(_Z6vecaddPfS_S_i)
        /*0014*/ 	.word	0x00000000


	//----- nvinfo : EIATTR_MIN_STACK_SIZE
	.align		4
.L_3:
        /*0018*/ 	.byte	0x04, 0x12
        /*001a*/ 	.short	(.L_5 - .L_4)
	.align		4
.L_4:
        /*001c*/ 	.word	index@(_Z6vecaddPfS_S_i)
        /*0020*/ 	.word	0x00000000
.L_5:


//--------------------- .nv.compat                --------------------------
	.section	.nv.compat,"",@"SHT_CUDA_COMPAT_INFO"
	.align	4
        /*0000*/ 	.byte	0x02, 0x09, 0x00, 0x00, 0x02, 0x02, 0x01, 0x00, 0x02, 0x05, 0x05, 0x00, 0x03, 0x07, 0x01, 0x01
        /*0010*/ 	.byte	0x02, 0x03, 0x00, 0x00, 0x02, 0x06, 0x01, 0x00, 0x04, 0x0b, 0x08, 0x00, 0x09, 0x00, 0x00, 0x00
        /*0020*/ 	.byte	0x00, 0x00, 0x00, 0x00


//--------------------- .nv.info._Z6vecaddPfS_S_i --------------------------
	.section	.nv.info._Z6vecaddPfS_S_i,"",@"SHT_CUDA_INFO"
	.sectionflags	@""
	.align	4


	//----- nvinfo : EIATTR_CUDA_API_VERSION
	.align		4
        /*0000*/ 	.byte	0x04, 0x37
        /*0002*/ 	.short	(.L_7 - .L_6)
.L_6:
        /*0004*/ 	.word	0x00000082


	//----- nvinfo : EIATTR_KPARAM_INFO
	.align		4
.L_7:
        /*0008*/ 	.byte	0x04, 0x17
        /*000a*/ 	.short	(.L_9 - .L_8)
.L_8:
        /*000c*/ 	.word	0x00000000
        /*0010*/ 	.short	0x0003
        /*0012*/ 	.short	0x0018
        /*0014*/ 	.byte	0x00, 0xf0, 0x11, 0x00


	//----- nvinfo : EIATTR_KPARAM_INFO
	.align		4
.L_9:
        /*0018*/ 	.byte	0x04, 0x17
        /*001a*/ 	.short	(.L_11 - .L_10)
.L_10:
        /*001c*/ 	.word	0x00000000
        /*0020*/ 	.short	0x0002
        /*0022*/ 	.short	0x0010
        /*0024*/ 	.byte	0x00, 0xf5, 0x21, 0x00


	//----- nvinfo : EIATTR_KPARAM_INFO
	.align		4
.L_11:
        /*0028*/ 	.byte	0x04, 0x17
        /*002a*/ 	.short	(.L_13 - .L_12)
.L_12:
        /*002c*/ 	.word	0x00000000
        /*0030*/ 	.short	0x0001
        /*0032*/ 	.short	0x0008
        /*0034*/ 	.byte	0x00, 0xf5, 0x21, 0x00


	//----- nvinfo : EIATTR_KPARAM_INFO
	.align		4
.L_13:
        /*0038*/ 	.byte	0x04, 0x17
        /*003a*/ 	.short	(.L_15 - .L_14)
.L_14:
        /*003c*/ 	.word	0x00000000
        /*0040*/ 	.short	0x0000
        /*0042*/ 	.short	0x0000
        /*0044*/ 	.byte	0x00, 0xf5, 0x21, 0x00


	//----- nvinfo : EIATTR_SPARSE_MMA_MASK
	.align		4
.L_15:
        /*0048*/ 	.byte	0x03, 0x50
        /*004a*/ 	.short	0x0000


	//----- nvinfo : EIATTR_MAXREG_COUNT
	.align		4
        /*004c*/ 	.byte	0x03, 0x1b
        /*004e*/ 	.short	0x00ff


	//----- nvinfo : EIATTR_MERCURY_ISA_VERSION
	.align		4
        /*0050*/ 	.byte	0x03, 0x5f
        /*0052*/ 	.short	0x0101


	//----- nvinfo : EIATTR_VRC_CTA_INIT_COUNT
	.align		4
        /*0054*/ 	.byte	0x02, 0x4a
	.zero		1
	.zero		1


	//----- nvinfo : EIATTR_EXIT_INSTR_OFFSETS
	.align		4
        /*0058*/ 	.byte	0x04, 0x1c
        /*005a*/ 	.short	(.L_17 - .L_16)


	//   ....[0]....
.L_16:
        /*005c*/ 	.word	0x00000070


	//   ....[1]....
        /*0060*/ 	.word	0x00000130


	//----- nvinfo : EIATTR_CBANK_PARAM_SIZE
	.align		4
.L_17:
        /*0064*/ 	.byte	0x03, 0x19
        /*0066*/ 	.short	0x001c


	//----- nvinfo : EIATTR_PARAM_CBANK
	.align		4
        /*0068*/ 	.byte	0x04, 0x0a
        /*006a*/ 	.short	(.L_19 - .L_18)
	.align		4
.L_18:
        /*006c*/ 	.word	index@(.nv.constant0._Z6vecaddPfS_S_i)
        /*0070*/ 	.short	0x0380
        /*0072*/ 	.short	0x001c


	//----- nvinfo : EIATTR_SW_WAR
	.align		4
.L_19:
        /*0074*/ 	.byte	0x04, 0x36
        /*0076*/ 	.short	(.L_21 - .L_20)
.L_20:
        /*0078*/ 	.word	0x00000008
.L_21:


//--------------------- .nv.callgraph             --------------------------
	.section	.nv.callgraph,"",@"SHT_CUDA_CALLGRAPH"
	.align	4
	.sectionentsize	8
	.align		4
        /*0000*/ 	.word	0x00000000
	.align		4
        /*0004*/ 	.word	0xffffffff
	.align		4
        /*0008*/ 	.word	0x00000000
	.align		4
        /*000c*/ 	.word	0xfffffffe
	.align		4
        /*0010*/ 	.word	0x00000000
	.align		4
        /*0014*/ 	.word	0xfffffffd
	.align		4
        /*0018*/ 	.word	0x00000000
	.align		4
        /*001c*/ 	.word	0xfffffffc


//--------------------- .text._Z6vecaddPfS_S_i    --------------------------
	.section	.text._Z6vecaddPfS_S_i,"ax",@progbits
	.align	128
        .global         _Z6vecaddPfS_S_i
        .type           _Z6vecaddPfS_S_i,@function
        .size           _Z6vecaddPfS_S_i,(.L_x_1 - _Z6vecaddPfS_S_i)
        .other          _Z6vecaddPfS_S_i,@"STO_CUDA_ENTRY STV_DEFAULT"
_Z6vecaddPfS_S_i:
.text._Z6vecaddPfS_S_i:
[----:B------:R-:W-:Y:S01]  /*0000*/  LDC R1, c[0x0][0x37c] ;  /* 0x0000df00ff017b82 */ /* 0x000fe20000000800 */
[----:B------:R-:W0:Y:S07]  /*0010*/  S2R R0, SR_TID.X ;  /* 0x0000000000007919 */ /* 0x000e2e0000002100 */
[----:B------:R-:W0:Y:S01]  /*0020*/  S2UR UR4, SR_CTAID.X ;  /* 0x00000000000479c3 */ /* 0x000e220000002500 */
[----:B------:R-:W1:Y:S07]  /*0030*/  LDCU UR5, c[0x0][0x398] ;  /* 0x00007300ff0577ac */ /* 0x000e6e0008000800 */
[----:B------:R-:W0:Y:S02]  /*0040*/  LDC R9, c[0x0][0x360] ;  /* 0x0000d800ff097b82 */ /* 0x000e240000000800 */
[----:B0-----:R-:W-:-:S05]  /*0050*/  IMAD R9, R9, UR4, R0 ;  /* 0x0000000409097c24 */ /* 0x001fca000f8e0200 */
[----:B-1----:R-:W-:-:S13]  /*0060*/  ISETP.GE.AND P0, PT, R9, UR5, PT ;  /* 0x0000000509007c0c */ /* 0x002fda000bf06270 */
[----:B------:R-:W-:Y:S05]  /*0070*/  @P0 EXIT ;  /* 0x000000000000094d */ /* 0x000fea0003800000 */
[----:B------:R-:W0:Y:S01]  /*0080*/  LDC.64 R2, c[0x0][0x380] ;  /* 0x0000e000ff027b82 */ /* 0x000e220000000a00 */
[----:B------:R-:W1:Y:S07]  /*0090*/  LDCU.64 UR4, c[0x0][0x358] ;  /* 0x00006b00ff0477ac */ /* 0x000e6e0008000a00 */
[----:B------:R-:W2:Y:S08]  /*00a0*/  LDC.64 R4, c[0x0][0x388] ;  /* 0x0000e200ff047b82 */ /* 0x000eb00000000a00 */
[----:B------:R-:W3:Y:S01]  /*00b0*/  LDC.64 R6, c[0x0][0x390] ;  /* 0x0000e400ff067b82 */ /* 0x000ee20000000a00 */
[----:B0-----:R-:W-:-:S06]  /*00c0*/  IMAD.WIDE R2, R9, 0x4, R2 ;  /* 0x0000000409027825 */ /* 0x001fcc00078e0202 */
[----:B-1----:R-:W4:Y:S01]  /*00d0*/  LDG.E R2, desc[UR4][R2.64] ;  /* 0x0000000402027981 */ /* 0x002f22000c1e1900 */
[----:B--2---:R-:W-:-:S06]  /*00e0*/  IMAD.WIDE R4, R9, 0x4, R4 ;  /* 0x0000000409047825 */ /* 0x004fcc00078e0204 */
[----:B------:R-:W4:Y:S01]  /*00f0*/  LDG.E R5, desc[UR4][R4.64] ;  /* 0x0000000404057981 */ /* 0x000f22000c1e1900 */
[----:B---3--:R-:W-:-:S04]  /*0100*/  IMAD.WIDE R6, R9, 0x4, R6 ;  /* 0x0000000409067825 */ /* 0x008fc800078e0206 */
[----:B----4-:R-:W-:-:S05]  /*0110*/  FADD R9, R2, R5 ;  /* 0x0000000502097221 */ /* 0x010fca0000000000 */
[----:B------:R-:W-:Y:S01]  /*0120*/  STG.E desc[UR4][R6.64], R9 ;  /* 0x0000000906007986 */ /* 0x000fe2000c101904 */
[----:B------:R-:W-:Y:S05]  /*0130*/  EXIT ;  /* 0x000000000000794d */ /* 0x000fea0003800000 */
.L_x_0:
[----:B------:R-:W-:-:S00]  /*0140*/  BRA `(.L_x_0) ;  /* 0xfffffffc00fc7947 */ /* 0x000fc0000383ffff */
[----:B------:R-:W-:-:S00]  /*0150*/  NOP ;  /* 0x0000000000007918 */ /* 0x000fc00000000000 */
        /* <DEDUP_REMOVED lines=10> */
.L_x_1:


//--------------------- .nv.shared.reserved.0     --------------------------
	.section	.nv.shared.reserved.0,"aw",@nobits
	.weak		__nv_reservedSMEM_offset_0_alias
	.size		__nv_reservedSMEM_offset_0_alias, 0, 64
	.other		__nv_reservedSMEM_offset_0_alias,@"STO_CUDA_RESERVED_SHARED STV_DEFAULT"
__nv_reservedSMEM_offset_0_alias:
	.zero		0
	.zero		64


//--------------------- .nv.constant0._Z6vecaddPfS_S_i --------------------------
	.section	.nv.constant0._Z6vecaddPfS_S_i,"a",@progbits
	.sectionflags	@""
	.align	4
.nv.constant0._Z6vecaddPfS_S_i:
	.zero		924


//--------------------- SYMBOLS --------------------------

	.type		.nv.reservedSmem.offset0,@object
	.size		.nv.reservedSmem.offset0,0x4
